//
// Generated by NVIDIA NVVM Compiler
//
// Compiler Build ID: CL-36424714
// Cuda compilation tools, release 13.0, V13.0.88
// Based on NVVM 20.0.0
//

.version 9.0
.target sm_100
.address_size 64

	// .globl	_Z9addKernelPiPKiS1_
.extern .func  (.param .b32 func_retval0) vprintf
(
	.param .b64 vprintf_param_0,
	.param .b64 vprintf_param_1
)
;
.global .align 1 .b8 $str[62] = {10, 88, 32, 61, 32, 84, 111, 116, 97, 108, 32, 66, 108, 111, 99, 107, 115, 58, 32, 37, 100, 32, 84, 111, 116, 97, 108, 32, 84, 104, 114, 101, 97, 100, 115, 58, 32, 32, 37, 100, 32, 66, 108, 111, 99, 107, 58, 32, 37, 100, 32, 84, 104, 114, 101, 97, 100, 58, 32, 37, 100};
.global .align 1 .b8 $str$1[62] = {10, 89, 32, 61, 32, 84, 111, 116, 97, 108, 32, 66, 108, 111, 99, 107, 115, 58, 32, 37, 100, 32, 84, 111, 116, 97, 108, 32, 84, 104, 114, 101, 97, 100, 115, 58, 32, 32, 37, 100, 32, 66, 108, 111, 99, 107, 58, 32, 37, 100, 32, 84, 104, 114, 101, 97, 100, 58, 32, 37, 100};

.visible .entry _Z9addKernelPiPKiS1_(
	.param .u64 .ptr .align 1 _Z9addKernelPiPKiS1__param_0,
	.param .u64 .ptr .align 1 _Z9addKernelPiPKiS1__param_1,
	.param .u64 .ptr .align 1 _Z9addKernelPiPKiS1__param_2
)
{
	.reg .b32 	%r<5>;
	.reg .b64 	%rd<11>;

	ld.param.u64 	%rd1, [_Z9addKernelPiPKiS1__param_0];
	ld.param.u64 	%rd2, [_Z9addKernelPiPKiS1__param_1];
	ld.param.u64 	%rd3, [_Z9addKernelPiPKiS1__param_2];
	cvta.to.global.u64 	%rd4, %rd1;
	cvta.to.global.u64 	%rd5, %rd3;
	cvta.to.global.u64 	%rd6, %rd2;
	mov.u32 	%r1, %tid.x;
	mul.wide.u32 	%rd7, %r1, 4;
	add.s64 	%rd8, %rd6, %rd7;
	ld.global.u32 	%r2, [%rd8];
	add.s64 	%rd9, %rd5, %rd7;
	ld.global.u32 	%r3, [%rd9];
	add.s32 	%r4, %r3, %r2;
	add.s64 	%rd10, %rd4, %rd7;
	st.global.u32 	[%rd10], %r4;
	ret;

}
	// .globl	_Z7funcao1Pi
.visible .entry _Z7funcao1Pi(
	.param .u64 .ptr .align 1 _Z7funcao1Pi_param_0
)
{
	.local .align 16 .b8 	__local_depot1[16];
	.reg .b64 	%SP;
	.reg .b64 	%SPL;
	.reg .b32 	%r<14>;
	.reg .b64 	%rd<9>;

	mov.u64 	%SPL, __local_depot1;
	cvta.local.u64 	%SP, %SPL;
	ld.param.u64 	%rd1, [_Z7funcao1Pi_param_0];
	cvta.to.global.u64 	%rd2, %rd1;
	add.u64 	%rd3, %SP, 0;
	add.u64 	%rd4, %SPL, 0;
	mov.u32 	%r1, %nctaid.x;
	mov.u32 	%r2, %ntid.x;
	mov.u32 	%r3, %ctaid.x;
	mov.u32 	%r4, %tid.x;
	st.local.v4.u32 	[%rd4], {%r1, %r2, %r3, %r4};
	mov.u64 	%rd5, $str;
	cvta.global.u64 	%rd6, %rd5;
	{ // callseq 0, 0
	.param .b64 param0;
	st.param.b64 	[param0], %rd6;
	.param .b64 param1;
	st.param.b64 	[param1], %rd3;
	.param .b32 retval0;
	call.uni (retval0), 
	vprintf, 
	(
	param0, 
	param1
	);
	ld.param.b32 	%r5, [retval0];
	} // callseq 0
	mov.u32 	%r7, %nctaid.y;
	mov.u32 	%r8, %ntid.y;
	mov.u32 	%r9, %ctaid.y;
	mov.u32 	%r10, %tid.y;
	st.local.v4.u32 	[%rd4], {%r7, %r8, %r9, %r10};
	mov.u64 	%rd7, $str$1;
	cvta.global.u64 	%rd8, %rd7;
	{ // callseq 1, 0
	.param .b64 param0;
	st.param.b64 	[param0], %rd8;
	.param .b64 param1;
	st.param.b64 	[param1], %rd3;
	.param .b32 retval0;
	call.uni (retval0), 
	vprintf, 
	(
	param0, 
	param1
	);
	ld.param.b32 	%r11, [retval0];
	} // callseq 1
	mov.b32 	%r13, 2;
	st.global.u32 	[%rd2], %r13;
	ret;

}


// ===== COMPILED SASS (sm_100) =====

	.target	sm_100

	.elftype	@"ET_EXEC"


//--------------------- .note.nv.tkinfo           --------------------------
	.section	.note.nv.tkinfo,"",@"SHT_NOTE"
	.sectionflags	@"SHF_NOTE_NV_TKINFO"
	.tkinfo
        /*0018*/ 	.word	0x00000002
        /*0030*/ 	.string	""
        /*0030*/ 	.string	"ptxas"
        /*0030*/ 	.string	"Cuda compilation tools, release 13.0, V13.0.88"
        /*0030*/ 	.string	"Build cuda_13.0.r13.0/compiler.36424714_0"
        /*0030*/ 	.string	"-arch sm_100 -m 64 "



//--------------------- .note.nv.cuinfo           --------------------------
	.section	.note.nv.cuinfo,"",@"SHT_NOTE"
	.sectionflags	@"SHF_NOTE_NV_CUINFO"
        /*0018*/ 	.short	0x0002
        /*001a*/ 	.short	0x0064
        /*001c*/ 	.short	0x0082
	.zero		2


//--------------------- .nv.info                  --------------------------
	.section	.nv.info,"",@"SHT_CUDA_INFO"
	.align	4


	//----- nvinfo : EIATTR_REGCOUNT
	.align		4
        /*0000*/ 	.byte	0x04, 0x2f
        /*0002*/ 	.short	(.L_3 - .L_2)
	.align		4
.L_2:
        /*0004*/ 	.word	index@(_Z9addKernelPiPKiS1_)
        /*0008*/ 	.word	0x0000000c


	//----- nvinfo : EIATTR_FRAME_SIZE
	.align		4
.L_3:
        /*000c*/ 	.byte	0x04, 0x11
        /*000e*/ 	.short	(.L_5 - .L_4)
	.align		4
.L_4:
        /*0010*/ 	.word	index@(_Z9addKernelPiPKiS1_)
        /*0014*/ 	.word	0x00000000


	//----- nvinfo : EIATTR_REGCOUNT
	.align		4
.L_5:
        /*0018*/ 	.byte	0x04, 0x2f
        /*001a*/ 	.short	(.L_7 - .L_6)
	.align		4
.L_6:
        /*001c*/ 	.word	index@(_Z7funcao1Pi)
        /*0020*/ 	.word	0x00000018


	//----- nvinfo : EIATTR_FRAME_SIZE
	.align		4
.L_7:
        /*0024*/ 	.byte	0x04, 0x11
        /*0026*/ 	.short	(.L_9 - .L_8)
	.align		4
.L_8:
        /*0028*/ 	.word	index@(_Z7funcao1Pi)
        /*002c*/ 	.word	0x00000010


	//----- nvinfo : EIATTR_MIN_STACK_SIZE
	.align		4
.L_9:
        /*0030*/ 	.byte	0x04, 0x12
        /*0032*/ 	.short	(.L_11 - .L_10)
	.align		4
.L_10:
        /*0034*/ 	.word	index@(_Z7funcao1Pi)
        /*0038*/ 	.word	0x00000010


	//----- nvinfo : EIATTR_MIN_STACK_SIZE
	.align		4
.L_11:
        /*003c*/ 	.byte	0x04, 0x12
        /*003e*/ 	.short	(.L_13 - .L_12)
	.align		4
.L_12:
        /*0040*/ 	.word	index@(_Z9addKernelPiPKiS1_)
        /*0044*/ 	.word	0x00000000
.L_13:


//--------------------- .nv.compat                --------------------------
	.section	.nv.compat,"",@"SHT_CUDA_COMPAT_INFO"
	.align	4
        /*0000*/ 	.byte	0x02, 0x09, 0x00, 0x00, 0x02, 0x02, 0x01, 0x00, 0x02, 0x05, 0x05, 0x00, 0x03, 0x07, 0x01, 0x01
        /*0010*/ 	.byte	0x02, 0x03, 0x00, 0x00, 0x02, 0x06, 0x01, 0x00, 0x04, 0x0b, 0x08, 0x00, 0x09, 0x00, 0x00, 0x00
        /*0020*/ 	.byte	0x00, 0x00, 0x00, 0x00


//--------------------- .nv.info._Z7funcao1Pi     --------------------------
	.section	.nv.info._Z7funcao1Pi,"",@"SHT_CUDA_INFO"
	.sectionflags	@""
	.align	4


	//----- nvinfo : EIATTR_CUDA_API_VERSION
	.align		4
        /*0000*/ 	.byte	0x04, 0x37
        /*0002*/ 	.short	(.L_15 - .L_14)
.L_14:
        /*0004*/ 	.word	0x00000082


	//----- nvinfo : EIATTR_KPARAM_INFO
	.align		4
.L_15:
        /*0008*/ 	.byte	0x04, 0x17
        /*000a*/ 	.short	(.L_17 - .L_16)
.L_16:
        /*000c*/ 	.word	0x00000000
        /*0010*/ 	.short	0x0000
        /*0012*/ 	.short	0x0000
        /*0014*/ 	.byte	0x00, 0xf5, 0x21, 0x00


	//----- nvinfo : EIATTR_SPARSE_MMA_MASK
	.align		4
.L_17:
        /*0018*/ 	.byte	0x03, 0x50
        /*001a*/ 	.short	0x0000


	//----- nvinfo : EIATTR_MAXREG_COUNT
	.align		4
        /*001c*/ 	.byte	0x03, 0x1b
        /*001e*/ 	.short	0x00ff


	//----- nvinfo : EIATTR_EXTERNS
	.align		4
        /*0020*/ 	.byte	0x04, 0x0f
        /*0022*/ 	.short	(.L_19 - .L_18)


	//   ....[0]....
	.align		4
.L_18:
        /*0024*/ 	.word	index@(vprintf)


	//----- nvinfo : EIATTR_MERCURY_ISA_VERSION
	.align		4
.L_19:
        /*0028*/ 	.byte	0x03, 0x5f
        /*002a*/ 	.short	0x0101


	//----- nvinfo : EIATTR_VRC_CTA_INIT_COUNT
	.align		4
        /*002c*/ 	.byte	0x02, 0x4a
	.zero		1
	.zero		1


	//----- nvinfo : EIATTR_SYSCALL_OFFSETS
	.align		4
        /*0030*/ 	.byte	0x04, 0x46
        /*0032*/ 	.short	(.L_21 - .L_20)


	//   ....[0]....
.L_20:
        /*0034*/ 	.word	0x00000130


	//   ....[1]....
        /*0038*/ 	.word	0x00000210


	//----- nvinfo : EIATTR_EXIT_INSTR_OFFSETS
	.align		4
.L_21:
        /*003c*/ 	.byte	0x04, 0x1c
        /*003e*/ 	.short	(.L_23 - .L_22)


	//   ....[0]....
.L_22:
        /*0040*/ 	.word	0x00000270


	//----- nvinfo : EIATTR_CBANK_PARAM_SIZE
	.align		4
.L_23:
        /*0044*/ 	.byte	0x03, 0x19
        /*0046*/ 	.short	0x0008


	//----- nvinfo : EIATTR_PARAM_CBANK
	.align		4
        /*0048*/ 	.byte	0x04, 0x0a
        /*004a*/ 	.short	(.L_25 - .L_24)
	.align		4
.L_24:
        /*004c*/ 	.word	index@(.nv.constant0._Z7funcao1Pi)
        /*0050*/ 	.short	0x0380
        /*0052*/ 	.short	0x0008


	//----- nvinfo : EIATTR_SW_WAR
	.align		4
.L_25:
        /*0054*/ 	.byte	0x04, 0x36
        /*0056*/ 	.short	(.L_27 - .L_26)
.L_26:
        /*0058*/ 	.word	0x00000008
.L_27:


//--------------------- .nv.info._Z9addKernelPiPKiS1_ --------------------------
	.section	.nv.info._Z9addKernelPiPKiS1_,"",@"SHT_CUDA_INFO"
	.sectionflags	@""
	.align	4


	//----- nvinfo : EIATTR_CUDA_API_VERSION
	.align		4
        /*0000*/ 	.byte	0x04, 0x37
        /*0002*/ 	.short	(.L_29 - .L_28)
.L_28:
        /*0004*/ 	.word	0x00000082


	//----- nvinfo : EIATTR_KPARAM_INFO
	.align		4
.L_29:
        /*0008*/ 	.byte	0x04, 0x17
        /*000a*/ 	.short	(.L_31 - .L_30)
.L_30:
        /*000c*/ 	.word	0x00000000
        /*0010*/ 	.short	0x0002
        /*0012*/ 	.short	0x0010
        /*0014*/ 	.byte	0x00, 0xf5, 0x21, 0x00


	//----- nvinfo : EIATTR_KPARAM_INFO
	.align		4
.L_31:
        /*0018*/ 	.byte	0x04, 0x17
        /*001a*/ 	.short	(.L_33 - .L_32)
.L_32:
        /*001c*/ 	.word	0x00000000
        /*0020*/ 	.short	0x0001
        /*0022*/ 	.short	0x0008
        /*0024*/ 	.byte	0x00, 0xf5, 0x21, 0x00


	//----- nvinfo : EIATTR_KPARAM_INFO
	.align		4
.L_33:
        /*0028*/ 	.byte	0x04, 0x17
        /*002a*/ 	.short	(.L_35 - .L_34)
.L_34:
        /*002c*/ 	.word	0x00000000
        /*0030*/ 	.short	0x0000
        /*0032*/ 	.short	0x0000
        /*0034*/ 	.byte	0x00, 0xf5, 0x21, 0x00


	//----- nvinfo : EIATTR_SPARSE_MMA_MASK
	.align		4
.L_35:
        /*0038*/ 	.byte	0x03, 0x50
        /*003a*/ 	.short	0x0000


	//----- nvinfo : EIATTR_MAXREG_COUNT
	.align		4
        /*003c*/ 	.byte	0x03, 0x1b
        /*003e*/ 	.short	0x00ff


	//----- nvinfo : EIATTR_MERCURY_ISA_VERSION
	.align		4
        /*0040*/ 	.byte	0x03, 0x5f
        /*0042*/ 	.short	0x0101


	//----- nvinfo : EIATTR_VRC_CTA_INIT_COUNT
	.align		4
        /*0044*/ 	.byte	0x02, 0x4a
	.zero		1
	.zero		1


	//----- nvinfo : EIATTR_EXIT_INSTR_OFFSETS
	.align		4
        /*0048*/ 	.byte	0x04, 0x1c
        /*004a*/ 	.short	(.L_37 - .L_36)


	//   ....[0]....
.L_36:
        /*004c*/ 	.word	0x000000d0


	//----- nvinfo : EIATTR_CBANK_PARAM_SIZE
	.align		4
.L_37:
        /*0050*/ 	.byte	0x03, 0x19
        /*0052*/ 	.short	0x0018


	//----- nvinfo : EIATTR_PARAM_CBANK
	.align		4
        /*0054*/ 	.byte	0x04, 0x0a
        /*0056*/ 	.short	(.L_39 - .L_38)
	.align		4
.L_38:
        /*0058*/ 	.word	index@(.nv.constant0._Z9addKernelPiPKiS1_)
        /*005c*/ 	.short	0x0380
        /*005e*/ 	.short	0x0018


	//----- nvinfo : EIATTR_SW_WAR
	.align		4
.L_39:
        /*0060*/ 	.byte	0x04, 0x36
        /*0062*/ 	.short	(.L_41 - .L_40)
.L_40:
        /*0064*/ 	.word	0x00000008
.L_41:


//--------------------- .nv.callgraph             --------------------------
	.section	.nv.callgraph,"",@"SHT_CUDA_CALLGRAPH"
	.align	4
	.sectionentsize	8
	.align		4
        /*0000*/ 	.word	0x00000000
	.align		4
        /*0004*/ 	.word	0xffffffff
	.align		4
        /*0008*/ 	.word	index@(_Z7funcao1Pi)
	.align		4
        /*000c*/ 	.word	index@(vprintf)
	.align		4
        /*0010*/ 	.word	0x00000000
	.align		4
        /*0014*/ 	.word	0xfffffffe
	.align		4
        /*0018*/ 	.word	0x00000000
	.align		4
        /*001c*/ 	.word	0xfffffffd
	.align		4
        /*0020*/ 	.word	0x00000000
	.align		4
        /*0024*/ 	.word	0xfffffffc


//--------------------- .nv.constant4             --------------------------
	.section	.nv.constant4,"a",@progbits
	.align	8
	.align		8
.nv.constant4:
        /*0000*/ 	.dword	vprintf
	.align		8
        /*0008*/ 	.dword	$str
	.align		8
        /*0010*/ 	.dword	$str$1


//--------------------- .text._Z7funcao1Pi        --------------------------
	.section	.text._Z7funcao1Pi,"ax",@progbits
	.align	128
        .global         _Z7funcao1Pi
        .type           _Z7funcao1Pi,@function
        .size           _Z7funcao1Pi,(.L_x_4 - _Z7funcao1Pi)
        .other          _Z7funcao1Pi,@"STO_CUDA_ENTRY STV_DEFAULT"
_Z7funcao1Pi:
.text._Z7funcao1Pi:
[----:B------:R-:W0:Y:S01]  /*0000*/  LDC R1, c[0x0][0x37c] ;  /* 0x0000df00ff017b82 */ /* 0x000e220000000800 */
[----:B------:R-:W1:Y:S01]  /*0010*/  S2R R14, SR_CTAID.X ;  /* 0x00000000000e7919 */ /* 0x000e620000002500 */
[----:B------:R-:W2:Y:S06]  /*0020*/  LDCU UR5, c[0x0][0x2fc] ;  /* 0x00005f80ff0577ac */ /* 0x000eac0008000800 */
[----:B------:R-:W1:Y:S01]  /*0030*/  LDC R12, c[0x0][0x370] ;  /* 0x0000dc00ff0c7b82 */ /* 0x000e620000000800 */
[----:B0-----:R-:W-:Y:S01]  /*0040*/  VIADD R1, R1, 0xfffffff0 ;  /* 0xfffffff001017836 */ /* 0x001fe20000000000 */
[----:B------:R-:W1:Y:S01]  /*0050*/  S2R R15, SR_TID.X ;  /* 0x00000000000f7919 */ /* 0x000e620000002100 */
[----:B------:R-:W0:Y:S01]  /*0060*/  LDCU UR4, c[0x0][0x2f8] ;  /* 0x00005f00ff0477ac */ /* 0x000e220008000800 */
[----:B------:R-:W-:Y:S01]  /*0070*/  MOV R2, 0x0 ;  /* 0x0000000000027802 */ /* 0x000fe20000000f00 */
[----:B------:R-:W3:Y:S03]  /*0080*/  LDCU.64 UR6, c[0x4][0x8] ;  /* 0x01000100ff0677ac */ /* 0x000ee60008000a00 */
[----:B------:R-:W1:Y:S08]  /*0090*/  LDC R13, c[0x0][0x360] ;  /* 0x0000d800ff0d7b82 */ /* 0x000e700000000800 */
[----:B------:R4:W5:Y:S01]  /*00a0*/  LDC.64 R8, c[0x4][R2] ;  /* 0x0100000002087b82 */ /* 0x0009620000000a00 */
[----:B0-----:R-:W-:-:S02]  /*00b0*/  IADD3 R19, P0, PT, R1, UR4, RZ ;  /* 0x0000000401137c10 */ /* 0x001fc4000ff1e0ff */
[----:B---3--:R-:W-:-:S03]  /*00c0*/  MOV R4, UR6 ;  /* 0x0000000600047c02 */ /* 0x008fc60008000f00 */
[----:B--2---:R-:W-:Y:S02]  /*00d0*/  IMAD.X R18, RZ, RZ, UR5, P0 ;  /* 0x00000005ff127e24 */ /* 0x004fe400080e06ff */
[----:B------:R-:W-:Y:S02]  /*00e0*/  IMAD.U32 R5, RZ, RZ, UR7 ;  /* 0x00000007ff057e24 */ /* 0x000fe4000f8e00ff */
[----:B------:R-:W-:Y:S01]  /*00f0*/  IMAD.MOV.U32 R6, RZ, RZ, R19 ;  /* 0x000000ffff067224 */ /* 0x000fe200078e0013 */
[----:B------:R-:W-:Y:S01]  /*0100*/  MOV R7, R18 ;  /* 0x0000001200077202 */ /* 0x000fe20000000f00 */
[----:B-1----:R4:W-:Y:S06]  /*0110*/  STL.128 [R1], R12 ;  /* 0x0000000c01007387 */ /* 0x0029ec0000100c00 */
[----:B------:R-:W-:-:S07]  /*0120*/  LEPC R20, `(.L_x_0) ;  /* 0x000000001014794e */ /* 0x000fce0000000000 */
[----:B----45:R-:W-:Y:S05]  /*0130*/  CALL.ABS.NOINC R8 ;  /* 0x0000000008007343 */ /* 0x030fea0003c00000 */
.L_x_0:
[----:B------:R-:W0:Y:S01]  /*0140*/  S2R R10, SR_CTAID.Y ;  /* 0x00000000000a7919 */ /* 0x000e220000002600 */
[----:B------:R-:W0:Y:S01]  /*0150*/  LDC R8, c[0x0][0x374] ;  /* 0x0000dd00ff087b82 */ /* 0x000e220000000800 */
[----:B------:R-:W1:Y:S01]  /*0160*/  LDCU.64 UR4, c[0x4][0x10] ;  /* 0x01000200ff0477ac */ /* 0x000e620008000a00 */
[----:B------:R-:W-:Y:S01]  /*0170*/  MOV R6, R19 ;  /* 0x0000001300067202 */ /* 0x000fe20000000f00 */
[----:B------:R-:W0:Y:S01]  /*0180*/  S2R R11, SR_TID.Y ;  /* 0x00000000000b7919 */ /* 0x000e220000002200 */
[----:B------:R-:W-:-:S04]  /*0190*/  IMAD.MOV.U32 R7, RZ, RZ, R18 ;  /* 0x000000ffff077224 */ /* 0x000fc800078e0012 */
[----:B------:R-:W0:Y:S08]  /*01a0*/  LDC R9, c[0x0][0x364] ;  /* 0x0000d900ff097b82 */ /* 0x000e300000000800 */
[----:B------:R-:W2:Y:S01]  /*01b0*/  LDC.64 R2, c[0x4][R2] ;  /* 0x0100000002027b82 */ /* 0x000ea20000000a00 */
[----:B-1----:R-:W-:Y:S02]  /*01c0*/  IMAD.U32 R4, RZ, RZ, UR4 ;  /* 0x00000004ff047e24 */ /* 0x002fe4000f8e00ff */
[----:B------:R-:W-:-:S05]  /*01d0*/  IMAD.U32 R5, RZ, RZ, UR5 ;  /* 0x00000005ff057e24 */ /* 0x000fca000f8e00ff */
[----:B------:R-:W1:Y:S01]  /*01e0*/  LDC.64 R16, c[0x0][0x358] ;  /* 0x0000d600ff107b82 */ /* 0x000e620000000a00 */
[----:B0-----:R0:W-:Y:S02]  /*01f0*/  STL.128 [R1], R8 ;  /* 0x0000000801007387 */ /* 0x0011e40000100c00 */
[----:B------:R-:W-:-:S07]  /*0200*/  LEPC R20, `(.L_x_1) ;  /* 0x000000001014794e */ /* 0x000fce0000000000 */
[----:B012---:R-:W-:Y:S05]  /*0210*/  CALL.ABS.NOINC R2 ;  /* 0x0000000002007343 */ /* 0x007fea0003c00000 */
.L_x_1:
[----:B------:R-:W0:Y:S01]  /*0220*/  LDC.64 R2, c[0x0][0x380] ;  /* 0x0000e000ff027b82 */ /* 0x000e220000000a00 */
[----:B------:R-:W-:Y:S01]  /*0230*/  R2UR UR4, R16 ;  /* 0x00000000100472ca */ /* 0x000fe200000e0000 */
[----:B------:R-:W-:Y:S01]  /*0240*/  HFMA2 R5, -RZ, RZ, 0, 1.1920928955078125e-07 ;  /* 0x00000002ff057431 */ /* 0x000fe200000001ff */
[----:B------:R-:W-:-:S13]  /*0250*/  R2UR UR5, R17 ;  /* 0x00000000110572ca */ /* 0x000fda00000e0000 */
[----:B0-----:R-:W-:Y:S01]  /*0260*/  STG.E desc[UR4][R2.64], R5 ;  /* 0x0000000502007986 */ /* 0x001fe2000c101904 */
[----:B------:R-:W-:Y:S05]  /*0270*/  EXIT ;  /* 0x000000000000794d */ /* 0x000fea0003800000 */
.L_x_2:
[----:B------:R-:W-:-:S00]  /*0280*/  BRA `(.L_x_2) ;  /* 0xfffffffc00fc7947 */ /* 0x000fc0000383ffff */
[----:B------:R-:W-:-:S00]  /*0290*/  NOP ;  /* 0x0000000000007918 */ /* 0x000fc00000000000 */
        /* <DEDUP_REMOVED lines=14> */
.L_x_4:


//--------------------- .text._Z9addKernelPiPKiS1_ --------------------------
	.section	.text._Z9addKernelPiPKiS1_,"ax",@progbits
	.align	128
        .global         _Z9addKernelPiPKiS1_
        .type           _Z9addKernelPiPKiS1_,@function
        .size           _Z9addKernelPiPKiS1_,(.L_x_5 - _Z9addKernelPiPKiS1_)
        .other          _Z9addKernelPiPKiS1_,@"STO_CUDA_ENTRY STV_DEFAULT"
_Z9addKernelPiPKiS1_:
.text._Z9addKernelPiPKiS1_:
[----:B------:R-:W-:Y:S01]  /*0000*/  LDC R1, c[0x0][0x37c] ;  /* 0x0000df00ff017b82 */ /* 0x000fe20000000800 */
[----:B------:R-:W0:Y:S07]  /*0010*/  S2R R9, SR_TID.X ;  /* 0x0000000000097919 */ /* 0x000e2e0000002100 */
[----:B------:R-:W0:Y:S01]  /*0020*/  LDC.64 R2, c[0x0][0x388] ;  /* 0x0000e200ff027b82 */ /* 0x000e220000000a00 */
[----:B------:R-:W1:Y:S07]  /*0030*/  LDCU.64 UR4, c[0x0][0x358] ;  /* 0x00006b00ff0477ac */ /* 0x000e6e0008000a00 */
[----:B------:R-:W2:Y:S08]  /*0040*/  LDC.64 R4, c[0x0][0x390] ;  /* 0x0000e400ff047b82 */ /* 0x000eb00000000a00 */
[----:B------:R-:W3:Y:S01]  /*0050*/  LDC.64 R6, c[0x0][0x380] ;  /* 0x0000e000ff067b82 */ /* 0x000ee20000000a00 */
[----:B0-----:R-:W-:-:S04]  /*0060*/  IMAD.WIDE.U32 R2, R9, 0x4, R2 ;  /* 0x0000000409027825 */ /* 0x001fc800078e0002 */
[C---:B--2---:R-:W-:Y:S02]  /*0070*/  IMAD.WIDE.U32 R4, R9.reuse, 0x4, R4 ;  /* 0x0000000409047825 */ /* 0x044fe400078e0004 */
[----:B-1----:R-:W2:Y:S04]  /*0080*/  LDG.E R2, desc[UR4][R2.64] ;  /* 0x0000000402027981 */ /* 0x002ea8000c1e1900 */
[----:B------:R-:W2:Y:S01]  /*0090*/  LDG.E R5, desc[UR4][R4.64] ;  /* 0x0000000404057981 */ /* 0x000ea2000c1e1900 */
[----:B---3--:R-:W-:Y:S01]  /*00a0*/  IMAD.WIDE.U32 R6, R9, 0x4, R6 ;  /* 0x0000000409067825 */ /* 0x008fe200078e0006 */
[----:B--2---:R-:W-:-:S05]  /*00b0*/  IADD3 R9, PT, PT, R2, R5, RZ ;  /* 0x0000000502097210 */ /* 0x004fca0007ffe0ff */
[----:B------:R-:W-:Y:S01]  /*00c0*/  STG.E desc[UR4][R6.64], R9 ;  /* 0x0000000906007986 */ /* 0x000fe2000c101904 */
[----:B------:R-:W-:Y:S05]  /*00d0*/  EXIT ;  /* 0x000000000000794d */ /* 0x000fea0003800000 */
.L_x_3:
        /* <DEDUP_REMOVED lines=10> */
.L_x_5:


//--------------------- .nv.global.init           --------------------------
	.section	.nv.global.init,"aw",@progbits
.nv.global.init:
	.type		$str,@object
	.size		$str,($str$1 - $str)
$str:
        /*0000*/ 	.byte	0x0a, 0x58, 0x20, 0x3d, 0x20, 0x54, 0x6f, 0x74, 0x61, 0x6c, 0x20, 0x42, 0x6c, 0x6f, 0x63, 0x6b
        /*0010*/ 	.byte	0x73, 0x3a, 0x20, 0x25, 0x64, 0x20, 0x54, 0x6f, 0x74, 0x61, 0x6c, 0x20, 0x54, 0x68, 0x72, 0x65
        /*0020*/ 	.byte	0x61, 0x64, 0x73, 0x3a, 0x20, 0x20, 0x25, 0x64, 0x20, 0x42, 0x6c, 0x6f, 0x63, 0x6b, 0x3a, 0x20
        /*0030*/ 	.byte	0x25, 0x64, 0x20, 0x54, 0x68, 0x72, 0x65, 0x61, 0x64, 0x3a, 0x20, 0x25, 0x64, 0x00
	.type		$str$1,@object
	.size		$str$1,(.L_1 - $str$1)
$str$1:
        /*003e*/ 	.byte	0x0a, 0x59, 0x20, 0x3d, 0x20, 0x54, 0x6f, 0x74, 0x61, 0x6c, 0x20, 0x42, 0x6c, 0x6f, 0x63, 0x6b
        /*004e*/ 	.byte	0x73, 0x3a, 0x20, 0x25, 0x64, 0x20, 0x54, 0x6f, 0x74, 0x61, 0x6c, 0x20, 0x54, 0x68, 0x72, 0x65
        /*005e*/ 	.byte	0x61, 0x64, 0x73, 0x3a, 0x20, 0x20, 0x25, 0x64, 0x20, 0x42, 0x6c, 0x6f, 0x63, 0x6b, 0x3a, 0x20
        /*006e*/ 	.byte	0x25, 0x64, 0x20, 0x54, 0x68, 0x72, 0x65, 0x61, 0x64, 0x3a, 0x20, 0x25, 0x64, 0x00
.L_1:


//--------------------- .nv.shared.reserved.0     --------------------------
	.section	.nv.shared.reserved.0,"aw",@nobits
	.weak		__nv_reservedSMEM_offset_0_alias
	.size		__nv_reservedSMEM_offset_0_alias, 0, 64
	.other		__nv_reservedSMEM_offset_0_alias,@"STO_CUDA_RESERVED_SHARED STV_DEFAULT"
__nv_reservedSMEM_offset_0_alias:
	.zero		0
	.zero		64


//--------------------- .nv.constant0._Z7funcao1Pi --------------------------
	.section	.nv.constant0._Z7funcao1Pi,"a",@progbits
	.sectionflags	@""
	.align	4
.nv.constant0._Z7funcao1Pi:
	.zero		904


//--------------------- .nv.constant0._Z9addKernelPiPKiS1_ --------------------------
	.section	.nv.constant0._Z9addKernelPiPKiS1_,"a",@progbits
	.sectionflags	@""
	.align	4
.nv.constant0._Z9addKernelPiPKiS1_:
	.zero		920


//--------------------- SYMBOLS --------------------------

	.type		.nv.reservedSmem.offset0,@object
	.size		.nv.reservedSmem.offset0,0x4
	.type		vprintf,@function
